	.headerflags	@"EF_CUDA_TEXMODE_UNIFIED EF_CUDA_64BIT_ADDRESS EF_CUDA_ACCELERATORS EF_CUDA_SM90 EF_CUDA_VIRTUAL_SM(EF_CUDA_SM90)"
	.elftype	@"ET_EXEC"


//--------------------- .nv.info                  --------------------------
	.section	.nv.info,"",@"SHT_CUDA_INFO"
	.align	4


	//----- nvinfo : EIATTR_REGCOUNT
	.align		4
        /*0000*/ 	.byte	0x04, 0x2f
        /*0002*/ 	.short	(.L_3 - .L_2)
	.align		4
.L_2:
        /*0004*/ 	.word	index@(triton_poi_fused__native_batch_norm_legit_no_training_55)
        /*0008*/ 	.word	0x0000001a


	//----- nvinfo : EIATTR_MIN_STACK_SIZE
	.align		4
.L_3:
        /*000c*/ 	.byte	0x04, 0x12
        /*000e*/ 	.short	(.L_5 - .L_4)
	.align		4
.L_4:
        /*0010*/ 	.word	index@(triton_poi_fused__native_batch_norm_legit_no_training_55)
        /*0014*/ 	.word	0x00000000


	//----- nvinfo : EIATTR_FRAME_SIZE
	.align		4
.L_5:
        /*0018*/ 	.byte	0x04, 0x11
        /*001a*/ 	.short	(.L_7 - .L_6)
	.align		4
.L_6:
        /*001c*/ 	.word	index@(triton_poi_fused__native_batch_norm_legit_no_training_55)
        /*0020*/ 	.word	0x00000000


	//----- nvinfo : EIATTR_MIN_STACK_SIZE
	.align		4
.L_7:
        /*0024*/ 	.byte	0x04, 0x12
        /*0026*/ 	.short	(.L_9 - .L_8)
	.align		4
.L_8:
        /*0028*/ 	.word	index@(triton_poi_fused__native_batch_norm_legit_no_training_55)
        /*002c*/ 	.word	0x00000000
.L_9:


//--------------------- .nv.info.triton_poi_fused__native_batch_norm_legit_no_training_55 --------------------------
	.section	.nv.info.triton_poi_fused__native_batch_norm_legit_no_training_55,"",@"SHT_CUDA_INFO"
	.sectionflags	@""
	.align	4


	//----- nvinfo : EIATTR_CUDA_API_VERSION
	.align		4
        /*0000*/ 	.byte	0x04, 0x37
        /*0002*/ 	.short	(.L_11 - .L_10)
.L_10:
        /*0004*/ 	.word	0x0000007c


	//----- nvinfo : EIATTR_KPARAM_INFO
	.align		4
.L_11:
        /*0008*/ 	.byte	0x04, 0x17
        /*000a*/ 	.short	(.L_13 - .L_12)
.L_12:
        /*000c*/ 	.word	0x00000000
        /*0010*/ 	.short	0x0007
        /*0012*/ 	.short	0x0034
        /*0014*/ 	.byte	0x00, 0xf0, 0x11, 0x00


	//----- nvinfo : EIATTR_KPARAM_INFO
	.align		4
.L_13:
        /*0018*/ 	.byte	0x04, 0x17
        /*001a*/ 	.short	(.L_15 - .L_14)
.L_14:
        /*001c*/ 	.word	0x00000000
        /*0020*/ 	.short	0x0006
        /*0022*/ 	.short	0x0030
        /*0024*/ 	.byte	0x00, 0xf0, 0x11, 0x00


	//----- nvinfo : EIATTR_KPARAM_INFO
	.align		4
.L_15:
        /*0028*/ 	.byte	0x04, 0x17
        /*002a*/ 	.short	(.L_17 - .L_16)
.L_16:
        /*002c*/ 	.word	0x00000000
        /*0030*/ 	.short	0x0005
        /*0032*/ 	.short	0x0028
        /*0034*/ 	.byte	0x00, 0xf4, 0x21, 0x00


	//----- nvinfo : EIATTR_KPARAM_INFO
	.align		4
.L_17:
        /*0038*/ 	.byte	0x04, 0x17
        /*003a*/ 	.short	(.L_19 - .L_18)
.L_18:
        /*003c*/ 	.word	0x00000000
        /*0040*/ 	.short	0x0004
        /*0042*/ 	.short	0x0020
        /*0044*/ 	.byte	0x00, 0xf4, 0x21, 0x00


	//----- nvinfo : EIATTR_KPARAM_INFO
	.align		4
.L_19:
        /*0048*/ 	.byte	0x04, 0x17
        /*004a*/ 	.short	(.L_21 - .L_20)
.L_20:
        /*004c*/ 	.word	0x00000000
        /*0050*/ 	.short	0x0003
        /*0052*/ 	.short	0x0018
        /*0054*/ 	.byte	0x00, 0xf4, 0x21, 0x00


	//----- nvinfo : EIATTR_KPARAM_INFO
	.align		4
.L_21:
        /*0058*/ 	.byte	0x04, 0x17
        /*005a*/ 	.short	(.L_23 - .L_22)
.L_22:
        /*005c*/ 	.word	0x00000000
        /*0060*/ 	.short	0x0002
        /*0062*/ 	.short	0x0010
        /*0064*/ 	.byte	0x00, 0xf4, 0x21, 0x00


	//----- nvinfo : EIATTR_KPARAM_INFO
	.align		4
.L_23:
        /*0068*/ 	.byte	0x04, 0x17
        /*006a*/ 	.short	(.L_25 - .L_24)
.L_24:
        /*006c*/ 	.word	0x00000000
        /*0070*/ 	.short	0x0001
        /*0072*/ 	.short	0x0008
        /*0074*/ 	.byte	0x00, 0xf4, 0x21, 0x00


	//----- nvinfo : EIATTR_KPARAM_INFO
	.align		4
.L_25:
        /*0078*/ 	.byte	0x04, 0x17
        /*007a*/ 	.short	(.L_27 - .L_26)
.L_26:
        /*007c*/ 	.word	0x00000000
        /*0080*/ 	.short	0x0000
        /*0082*/ 	.short	0x0000
        /*0084*/ 	.byte	0x00, 0xf4, 0x21, 0x00


	//----- nvinfo : EIATTR_SPARSE_MMA_MASK
	.align		4
.L_27:
        /*0088*/ 	.byte	0x03, 0x50
        /*008a*/ 	.short	0x0000


	//----- nvinfo : EIATTR_MAXREG_COUNT
	.align		4
        /*008c*/ 	.byte	0x03, 0x1b
        /*008e*/ 	.short	0x00ff


	//----- nvinfo : EIATTR_EXIT_INSTR_OFFSETS
	.align		4
        /*0090*/ 	.byte	0x04, 0x1c
        /*0092*/ 	.short	(.L_29 - .L_28)


	//   ....[0]....
.L_28:
        /*0094*/ 	.word	0x00000550


	//   ....[1]....
        /*0098*/ 	.word	0x000005a0


	//----- nvinfo : EIATTR_REQNTID
	.align		4
.L_29:
        /*009c*/ 	.byte	0x04, 0x10
        /*009e*/ 	.short	(.L_31 - .L_30)
.L_30:
        /*00a0*/ 	.word	0x00000080
        /*00a4*/ 	.word	0x00000001
        /*00a8*/ 	.word	0x00000001


	//----- nvinfo : EIATTR_CBANK_PARAM_SIZE
	.align		4
.L_31:
        /*00ac*/ 	.byte	0x03, 0x19
        /*00ae*/ 	.short	0x0038


	//----- nvinfo : EIATTR_PARAM_CBANK
	.align		4
        /*00b0*/ 	.byte	0x04, 0x0a
        /*00b2*/ 	.short	(.L_33 - .L_32)
	.align		4
.L_32:
        /*00b4*/ 	.word	index@(.nv.constant0.triton_poi_fused__native_batch_norm_legit_no_training_55)
        /*00b8*/ 	.short	0x0210
        /*00ba*/ 	.short	0x0038


	//----- nvinfo : EIATTR_SW_WAR
	.align		4
.L_33:
        /*00bc*/ 	.byte	0x04, 0x36
        /*00be*/ 	.short	(.L_35 - .L_34)
.L_34:
        /*00c0*/ 	.word	0x00000008
.L_35:


//--------------------- .nv.callgraph             --------------------------
	.section	.nv.callgraph,"",@"SHT_CUDA_CALLGRAPH"
	.align	4
	.sectionentsize	8
	.align		4
        /*0000*/ 	.word	0x00000000
	.align		4
        /*0004*/ 	.word	0xffffffff
	.align		4
        /*0008*/ 	.word	0x00000000
	.align		4
        /*000c*/ 	.word	0xfffffffe
	.align		4
        /*0010*/ 	.word	0x00000000
	.align		4
        /*0014*/ 	.word	0xfffffffd
	.align		4
        /*0018*/ 	.word	0x00000000
	.align		4
        /*001c*/ 	.word	0xfffffffc


//--------------------- .nv.constant4             --------------------------
	.section	.nv.constant4,"a",@progbits
	.align	8
	.align		8
.nv.constant4:
        /*0000*/ 	.dword	_$_str
	.align		8
        /*0008*/ 	.dword	_$_str_$_2


//--------------------- .text.triton_poi_fused__native_batch_norm_legit_no_training_55 --------------------------
	.section	.text.triton_poi_fused__native_batch_norm_legit_no_training_55,"ax",@progbits
	.sectionflags	@"SHF_BARRIERS=1"
	.align	128
        .global         triton_poi_fused__native_batch_norm_legit_no_training_55
        .type           triton_poi_fused__native_batch_norm_legit_no_training_55,@function
        .size           triton_poi_fused__native_batch_norm_legit_no_training_55,(.L_x_1 - triton_poi_fused__native_batch_norm_legit_no_training_55)
        .other          triton_poi_fused__native_batch_norm_legit_no_training_55,@"STO_CUDA_ENTRY STV_DEFAULT"
triton_poi_fused__native_batch_norm_legit_no_training_55:
.text.triton_poi_fused__native_batch_norm_legit_no_training_55:
[----:B------:R-:W0:Y:S01]  /*0000*/  LDC R1, c[0x0][0x28] ;  /* 0x00000a00ff017b82 */ /* 0x000e220000000800 */
[----:B------:R-:W1:Y:S07]  /*0010*/  S2R R8, SR_TID.X ;  /* 0x0000000000087919 */ /* 0x000e6e0000002100 */
[----:B------:R-:W2:Y:S01]  /*0020*/  LDC.64 R2, c[0x0][0x220] ;  /* 0x00008800ff027b82 */ /* 0x000ea20000000a00 */
[----:B------:R-:W-:Y:S01]  /*0030*/  ULDC.64 UR6, c[0x0][0x208] ;  /* 0x0000820000067ab9 */ /* 0x000fe20000000a00 */
[----:B------:R-:W3:Y:S01]  /*0040*/  S2R R9, SR_CTAID.Y ;  /* 0x0000000000097919 */ /* 0x000ee20000002600 */
[----:B------:R-:W4:Y:S05]  /*0050*/  S2R R10, SR_CTAID.X ;  /* 0x00000000000a7919 */ /* 0x000f2a0000002500 */
[----:B------:R-:W5:Y:S08]  /*0060*/  LDC.64 R18, c[0x0][0x210] ;  /* 0x00008400ff127b82 */ /* 0x000f700000000a00 */
[----:B------:R-:W4:Y:S08]  /*0070*/  LDC.64 R16, c[0x0][0x218] ;  /* 0x00008600ff107b82 */ /* 0x000f300000000a00 */
[----:B------:R-:W5:Y:S01]  /*0080*/  LDC.64 R14, c[0x0][0x228] ;  /* 0x00008a00ff0e7b82 */ /* 0x000f620000000a00 */
[----:B-1----:R-:W-:-:S07]  /*0090*/  SHF.L.U32 R0, R8, 0x1, RZ ;  /* 0x0000000108007819 */ /* 0x002fce00000006ff */
[----:B------:R-:W1:Y:S01]  /*00a0*/  LDC.64 R12, c[0x0][0x230] ;  /* 0x00008c00ff0c7b82 */ /* 0x000e620000000a00 */
[----:B------:R-:W-:-:S04]  /*00b0*/  LOP3.LUT R0, R0, 0xfe, RZ, 0xc0, !PT ;  /* 0x000000fe00007812 */ /* 0x000fc800078ec0ff */
[----:B---3--:R-:W-:-:S04]  /*00c0*/  PRMT R4, R0, 0x6540, R9 ;  /* 0x0000654000047816 */ /* 0x008fc80000000009 */
[C---:B------:R-:W-:Y:S01]  /*00d0*/  ISETP.GE.AND P2, PT, R4.reuse, 0x500, PT ;  /* 0x000005000400780c */ /* 0x040fe20003f46270 */
[----:B------:R-:W-:-:S05]  /*00e0*/  IMAD.HI R5, R4, 0x66666667, RZ ;  /* 0x6666666704057827 */ /* 0x000fca00078e02ff */
[----:B------:R-:W-:-:S04]  /*00f0*/  SHF.R.U32.HI R6, RZ, 0x1f, R5 ;  /* 0x0000001fff067819 */ /* 0x000fc80000011605 */
[----:B------:R-:W-:Y:S02]  /*0100*/  LEA.HI.SX32 R5, R5, R6, 0x19 ;  /* 0x0000000605057211 */ /* 0x000fe400078fcaff */
[----:B------:R-:W-:-:S03]  /*0110*/  CS2R R6, SRZ ;  /* 0x0000000000067805 */ /* 0x000fc6000001ff00 */
[----:B------:R-:W-:-:S04]  /*0120*/  IMAD R11, R5, -0x140, R4 ;  /* 0xfffffec0050b7824 */ /* 0x000fc800078e0204 */
[----:B--2---:R-:W-:-:S05]  /*0130*/  IMAD.WIDE R2, R11, 0x4, R2 ;  /* 0x000000040b027825 */ /* 0x004fca00078e0202 */
[----:B------:R2:W3:Y:S01]  /*0140*/  @!P2 LDG.E.EL.64 R6, desc[UR6][R2.64] ;  /* 0x000000060206a981 */ /* 0x0004e2000c2e1b00 */
[C---:B----4-:R-:W-:Y:S01]  /*0150*/  ISETP.GE.AND P0, PT, R10.reuse, 0x4, PT ;  /* 0x000000040a00780c */ /* 0x050fe20003f06270 */
[----:B------:R-:W-:Y:S02]  /*0160*/  IMAD R20, R10, 0x140, R11 ;  /* 0x000001400a147824 */ /* 0x000fe400078e020b */
[----:B0-----:R-:W-:Y:S01]  /*0170*/  IMAD.WIDE R16, R11, 0x4, R16 ;  /* 0x000000040b107825 */ /* 0x001fe200078e0210 */
[----:B------:R-:W-:-:S03]  /*0180*/  ISETP.LT.AND P1, PT, R4, 0x500, !P0 ;  /* 0x000005000400780c */ /* 0x000fc60004721270 */
[----:B------:R-:W-:Y:S01]  /*0190*/  IMAD R5, R5, 0x500, R20 ;  /* 0x0000050005057824 */ /* 0x000fe200078e0214 */
[----:B--2---:R-:W-:-:S03]  /*01a0*/  CS2R R2, SRZ ;  /* 0x0000000000027805 */ /* 0x004fc6000001ff00 */
[----:B-----5:R-:W-:Y:S01]  /*01b0*/  IMAD.WIDE R18, R5, 0x4, R18 ;  /* 0x0000000405127825 */ /* 0x020fe200078e0212 */
[----:B------:R-:W-:-:S03]  /*01c0*/  CS2R R4, SRZ ;  /* 0x0000000000047805 */ /* 0x000fc6000001ff00 */
[C---:B------:R-:W-:Y:S02]  /*01d0*/  IMAD.WIDE R20, R11.reuse, 0x4, R14 ;  /* 0x000000040b147825 */ /* 0x040fe400078e020e */
[----:B------:R-:W2:Y:S01]  /*01e0*/  @P1 LDG.E.EL.64 R2, desc[UR6][R18.64] ;  /* 0x0000000612021981 */ /* 0x000ea2000c2e1b00 */
[----:B------:R-:W-:Y:S01]  /*01f0*/  CS2R R14, SRZ ;  /* 0x00000000000e7805 */ /* 0x000fe2000001ff00 */
[----:B-1----:R-:W-:Y:S02]  /*0200*/  IMAD.WIDE R22, R11, 0x4, R12 ;  /* 0x000000040b167825 */ /* 0x002fe400078e020c */
[----:B------:R0:W2:Y:S01]  /*0210*/  @!P2 LDG.E.EL.64 R4, desc[UR6][R16.64] ;  /* 0x000000061004a981 */ /* 0x0000a2000c2e1b00 */
[----:B------:R-:W-:-:S03]  /*0220*/  CS2R R12, SRZ ;  /* 0x00000000000c7805 */ /* 0x000fc6000001ff00 */
[----:B------:R-:W4:Y:S04]  /*0230*/  @!P2 LDG.E.EL.64 R14, desc[UR6][R22.64] ;  /* 0x00000006160ea981 */ /* 0x000f28000c2e1b00 */
[----:B------:R-:W4:Y:S01]  /*0240*/  @!P2 LDG.E.EL.64 R12, desc[UR6][R20.64] ;  /* 0x00000006140ca981 */ /* 0x000f22000c2e1b00 */
[----:B------:R-:W1:Y:S01]  /*0250*/  S2UR UR5, SR_CgaCtaId ;  /* 0x00000000000579c3 */ /* 0x000e620000008800 */
[----:B0-----:R-:W-:Y:S01]  /*0260*/  HFMA2.MMA R17, -RZ, RZ, 1.625, 0 ;  /* 0x3e800000ff117435 */ /* 0x001fe200000001ff */
[----:B------:R-:W-:Y:S02]  /*0270*/  UMOV UR4, 0x400 ;  /* 0x0000040000047882 */ /* 0x000fe40000000000 */
[----:B-1----:R-:W-:-:S06]  /*0280*/  UPRMT UR4, UR5, 0x654, UR4 ;  /* 0x0000065405047896 */ /* 0x002fcc0008000004 */
[----:B------:R-:W-:Y:S02]  /*0290*/  LEA R0, R0, UR4, 0x3 ;  /* 0x0000000400007c11 */ /* 0x000fe4000f8e18ff */
[----:B------:R-:W-:Y:S01]  /*02a0*/  LOP3.LUT R8, R8, 0x7f, RZ, 0xc0, !PT ;  /* 0x0000007f08087812 */ /* 0x000fe200078ec0ff */
[----:B---3--:R-:W-:Y:S01]  /*02b0*/  FADD R6, R6, 9.9999997473787516356e-06 ;  /* 0x3727c5ac06067421 */ /* 0x008fe20000000000 */
[----:B------:R-:W-:-:S03]  /*02c0*/  FADD R7, R7, 9.9999997473787516356e-06 ;  /* 0x3727c5ac07077421 */ /* 0x000fc60000000000 */
[----:B------:R-:W0:Y:S08]  /*02d0*/  MUFU.SQRT R11, R6 ;  /* 0x00000006000b7308 */ /* 0x000e300000002000 */
[----:B------:R-:W1:Y:S01]  /*02e0*/  MUFU.SQRT R16, R7 ;  /* 0x0000000700107308 */ /* 0x000e620000002000 */
[C---:B0-----:R-:W-:Y:S02]  /*02f0*/  FSETP.GT.AND P1, PT, R11.reuse, 8.50705917302346158658e+37, PT ;  /* 0x7e8000000b00780b */ /* 0x041fe40003f24000 */
[----:B------:R-:W-:-:S02]  /*0300*/  FSETP.GEU.AND P3, PT, R11, 1.175494350822287508e-38, PT ;  /* 0x008000000b00780b */ /* 0x000fc40003f6e000 */
[C---:B-1----:R-:W-:Y:S02]  /*0310*/  FSETP.GT.AND P2, PT, R16.reuse, 8.50705917302346158658e+37, PT ;  /* 0x7e8000001000780b */ /* 0x042fe40003f44000 */
[----:B------:R-:W-:-:S07]  /*0320*/  FSETP.GEU.AND P4, PT, R16, 1.175494350822287508e-38, PT ;  /* 0x008000001000780b */ /* 0x000fce0003f8e000 */
[----:B------:R-:W-:-:S04]  /*0330*/  @P1 FMUL R11, R11, 0.25 ;  /* 0x3e8000000b0b1820 */ /* 0x000fc80000400000 */
[----:B------:R-:W-:Y:S01]  /*0340*/  @!P3 FMUL R11, R11, 16777216 ;  /* 0x4b8000000b0bb820 */ /* 0x000fe20000400000 */
[----:B------:R-:W-:-:S04]  /*0350*/  @P2 FMUL R16, R16, 0.25 ;  /* 0x3e80000010102820 */ /* 0x000fc80000400000 */
[----:B------:R-:W-:Y:S01]  /*0360*/  @!P4 FMUL R16, R16, 16777216 ;  /* 0x4b8000001010c820 */ /* 0x000fe20000400000 */
[----:B------:R-:W0:Y:S01]  /*0370*/  MUFU.RCP R11, R11 ;  /* 0x0000000b000b7308 */ /* 0x000e220000001000 */
[----:B------:R-:W-:-:S07]  /*0380*/  FSEL R6, R17, 1, P1 ;  /* 0x3f80000011067808 */ /* 0x000fce0000800000 */
[----:B------:R-:W1:Y:S01]  /*0390*/  MUFU.RCP R16, R16 ;  /* 0x0000001000107308 */ /* 0x000e620000001000 */
[----:B------:R-:W-:Y:S01]  /*03a0*/  FSEL R17, R17, 1, P2 ;  /* 0x3f80000011117808 */ /* 0x000fe20001000000 */
[----:B------:R-:W-:Y:S01]  /*03b0*/  @!P3 FMUL R6, R6, 16777216 ;  /* 0x4b8000000606b820 */ /* 0x000fe20000400000 */
[----:B--2---:R-:W-:-:S03]  /*03c0*/  FADD R2, -R4, R2 ;  /* 0x0000000204027221 */ /* 0x004fc60000000100 */
[----:B------:R-:W-:Y:S01]  /*03d0*/  @!P4 FMUL R17, R17, 16777216 ;  /* 0x4b8000001111c820 */ /* 0x000fe20000400000 */
[----:B0-----:R-:W-:Y:S01]  /*03e0*/  FMUL R7, R11, R6 ;  /* 0x000000060b077220 */ /* 0x001fe20000400000 */
[----:B------:R-:W-:-:S03]  /*03f0*/  FADD R3, -R5, R3 ;  /* 0x0000000305037221 */ /* 0x000fc60000000100 */
[----:B------:R-:W-:Y:S01]  /*0400*/  FMUL R7, R2, R7 ;  /* 0x0000000702077220 */ /* 0x000fe20000400000 */
[----:B-1----:R-:W-:-:S04]  /*0410*/  FMUL R4, R16, R17 ;  /* 0x0000001110047220 */ /* 0x002fc80000400000 */
[----:B------:R-:W-:Y:S01]  /*0420*/  FMUL R4, R3, R4 ;  /* 0x0000000403047220 */ /* 0x000fe20000400000 */
[----:B----4-:R-:W-:-:S03]  /*0430*/  FFMA R7, R7, R12, R14 ;  /* 0x0000000c07077223 */ /* 0x010fc6000000000e */
[----:B------:R-:W-:Y:S02]  /*0440*/  FFMA R13, R4, R13, R15 ;  /* 0x0000000d040d7223 */ /* 0x000fe4000000000f */
[----:B------:R-:W-:Y:S01]  /*0450*/  STS [R0], R7 ;  /* 0x0000000700007388 */ /* 0x000fe20000000800 */
[C---:B------:R-:W-:Y:S01]  /*0460*/  LEA R6, R8.reuse, UR4, 0x3 ;  /* 0x0000000408067c11 */ /* 0x040fe2000f8e18ff */
[----:B------:R-:W0:Y:S02]  /*0470*/  LDC.64 R4, c[0x0][0x238] ;  /* 0x00008e00ff047b82 */ /* 0x000e240000000a00 */
[----:B------:R-:W-:Y:S06]  /*0480*/  STS [R0+0x8], R13 ;  /* 0x0000080d00007388 */ /* 0x000fec0000000800 */
[----:B------:R-:W-:Y:S01]  /*0490*/  BAR.SYNC.DEFER_BLOCKING 0x0 ;  /* 0x0000000000007b1d */ /* 0x000fe20000010000 */
[----:B------:R-:W-:Y:S01]  /*04a0*/  PRMT R3, R8, 0x6540, R9 ;  /* 0x0000654008037816 */ /* 0x000fe20000000009 */
[----:B------:R-:W-:-:S04]  /*04b0*/  IMAD.SHL.U32 R9, R9, 0x100, RZ ;  /* 0x0000010009097824 */ /* 0x000fc800078e00ff */
[----:B------:R-:W1:Y:S01]  /*04c0*/  LDS R11, [R6] ;  /* 0x00000000060b7984 */ /* 0x000e620000000800 */
[----:B------:R-:W-:Y:S02]  /*04d0*/  LOP3.LUT R9, R9, 0x80, R8, 0xfe, !PT ;  /* 0x0000008009097812 */ /* 0x000fe400078efe08 */
[----:B------:R-:W-:Y:S02]  /*04e0*/  ISETP.LT.AND P1, PT, R3, 0x500, !P0 ;  /* 0x000005000300780c */ /* 0x000fe40004721270 */
[----:B------:R-:W-:Y:S02]  /*04f0*/  ISETP.LT.AND P0, PT, R9, 0x500, !P0 ;  /* 0x000005000900780c */ /* 0x000fe40004701270 */
[----:B------:R-:W-:Y:S02]  /*0500*/  LEA R3, R3, R10, 0x2 ;  /* 0x0000000a03037211 */ /* 0x000fe400078e10ff */
[----:B------:R-:W-:-:S03]  /*0510*/  LOP3.LUT R8, R8, 0x80, RZ, 0xfc, !PT ;  /* 0x0000008008087812 */ /* 0x000fc600078efcff */
[----:B0-----:R-:W-:Y:S01]  /*0520*/  IMAD.WIDE R2, R3, 0x4, R4 ;  /* 0x0000000403027825 */ /* 0x001fe200078e0204 */
[----:B------:R-:W-:-:S04]  /*0530*/  LEA R8, R8, UR4, 0x3 ;  /* 0x0000000408087c11 */ /* 0x000fc8000f8e18ff */
[----:B-1----:R0:W-:Y:S02]  /*0540*/  @P1 STG.E desc[UR6][R2.64], R11 ;  /* 0x0000000b02001986 */ /* 0x0021e4000c101906 */
[----:B0-----:R-:W-:Y:S05]  /*0550*/  @!P0 EXIT ;  /* 0x000000000000894d */ /* 0x001fea0003800000 */
[----:B------:R-:W1:Y:S01]  /*0560*/  LDS R7, [R8] ;  /* 0x0000000008077984 */ /* 0x000e620000000800 */
[----:B0-----:R-:W-:-:S04]  /*0570*/  IMAD R3, R9, 0x4, R10 ;  /* 0x0000000409037824 */ /* 0x001fc800078e020a */
[----:B------:R-:W-:-:S05]  /*0580*/  IMAD.WIDE R2, R3, 0x4, R4 ;  /* 0x0000000403027825 */ /* 0x000fca00078e0204 */
[----:B-1----:R-:W-:Y:S01]  /*0590*/  STG.E desc[UR6][R2.64], R7 ;  /* 0x0000000702007986 */ /* 0x002fe2000c101906 */
[----:B------:R-:W-:Y:S05]  /*05a0*/  EXIT ;  /* 0x000000000000794d */ /* 0x000fea0003800000 */
.L_x_0:
[----:B------:R-:W-:-:S00]  /*05b0*/  BRA `(.L_x_0) ;  /* 0xfffffffc00fc7947 */ /* 0x000fc0000383ffff */
[----:B------:R-:W-:-:S00]  /*05c0*/  NOP ;  /* 0x0000000000007918 */ /* 0x000fc00000000000 */
        /* <DEDUP_REMOVED lines=11> */
.L_x_1:


//--------------------- .nv.global.init           --------------------------
	.section	.nv.global.init,"aw",@progbits
.nv.global.init:
	.type		_$_str,@object
	.size		_$_str,(_$_str_$_2 - _$_str)
_$_str:
        /*0000*/ 	.byte	0x5f, 0x5f, 0x43, 0x55, 0x44, 0x41, 0x5f, 0x46, 0x54, 0x5a, 0x00
	.type		_$_str_$_2,@object
	.size		_$_str_$_2,(.L_1 - _$_str_$_2)
_$_str_$_2:
        /*000b*/ 	.byte	0x5f, 0x5f, 0x43, 0x55, 0x44, 0x41, 0x5f, 0x50, 0x52, 0x45, 0x43, 0x5f, 0x53, 0x51, 0x52, 0x54
        /*001b*/ 	.byte	0x00
.L_1:


//--------------------- .nv.shared.triton_poi_fused__native_batch_norm_legit_no_training_55 --------------------------
	.section	.nv.shared.triton_poi_fused__native_batch_norm_legit_no_training_55,"aw",@nobits
	.sectionflags	@""
	.align	16
	.zero		1024


//--------------------- .nv.constant0.triton_poi_fused__native_batch_norm_legit_no_training_55 --------------------------
	.section	.nv.constant0.triton_poi_fused__native_batch_norm_legit_no_training_55,"a",@progbits
	.sectionflags	@""
	.align	4
.nv.constant0.triton_poi_fused__native_batch_norm_legit_no_training_55:
	.zero		584
